	.headerflags	@"EF_CUDA_TEXMODE_UNIFIED EF_CUDA_64BIT_ADDRESS EF_CUDA_SM86 EF_CUDA_VIRTUAL_SM(EF_CUDA_SM86)"
	.elftype	@"ET_EXEC"


//--------------------- .nv.info                  --------------------------
	.section	.nv.info,"",@"SHT_CUDA_INFO"
	.align	4


	//----- nvinfo : EIATTR_REGCOUNT
	.align		4
        /*0000*/ 	.byte	0x04, 0x2f
        /*0002*/ 	.short	(.L_3 - .L_2)
	.align		4
.L_2:
        /*0004*/ 	.word	index@(l2norm_fwd_kernel)
        /*0008*/ 	.word	0x00000031


	//----- nvinfo : EIATTR_MAX_STACK_SIZE
	.align		4
.L_3:
        /*000c*/ 	.byte	0x04, 0x23
        /*000e*/ 	.short	(.L_5 - .L_4)
	.align		4
.L_4:
        /*0010*/ 	.word	index@(l2norm_fwd_kernel)
        /*0014*/ 	.word	0x00000000


	//----- nvinfo : EIATTR_MIN_STACK_SIZE
	.align		4
.L_5:
        /*0018*/ 	.byte	0x04, 0x12
        /*001a*/ 	.short	(.L_7 - .L_6)
	.align		4
.L_6:
        /*001c*/ 	.word	index@(l2norm_fwd_kernel)
        /*0020*/ 	.word	0x00000000


	//----- nvinfo : EIATTR_FRAME_SIZE
	.align		4
.L_7:
        /*0024*/ 	.byte	0x04, 0x11
        /*0026*/ 	.short	(.L_9 - .L_8)
	.align		4
.L_8:
        /*0028*/ 	.word	index@(l2norm_fwd_kernel)
        /*002c*/ 	.word	0x00000000
.L_9:


//--------------------- .nv.info.l2norm_fwd_kernel --------------------------
	.section	.nv.info.l2norm_fwd_kernel,"",@"SHT_CUDA_INFO"
	.align	4


	//----- nvinfo : EIATTR_CUDA_API_VERSION
	.align		4
        /*0000*/ 	.byte	0x04, 0x37
        /*0002*/ 	.short	(.L_11 - .L_10)
.L_10:
        /*0004*/ 	.word	0x0000007b


	//----- nvinfo : EIATTR_SW2861232_WAR
	.align		4
.L_11:
        /*0008*/ 	.byte	0x01, 0x35
	.zero		2


	//----- nvinfo : EIATTR_PARAM_CBANK
	.align		4
        /*000c*/ 	.byte	0x04, 0x0a
        /*000e*/ 	.short	(.L_13 - .L_12)
	.align		4
.L_12:
        /*0010*/ 	.word	index@(.nv.constant0.l2norm_fwd_kernel)
        /*0014*/ 	.short	0x0160
        /*0016*/ 	.short	0x001c


	//----- nvinfo : EIATTR_CBANK_PARAM_SIZE
	.align		4
.L_13:
        /*0018*/ 	.byte	0x03, 0x19
        /*001a*/ 	.short	0x001c


	//----- nvinfo : EIATTR_KPARAM_INFO
	.align		4
        /*001c*/ 	.byte	0x04, 0x17
        /*001e*/ 	.short	(.L_15 - .L_14)
.L_14:
        /*0020*/ 	.word	0x00000000
        /*0024*/ 	.short	0x0003
        /*0026*/ 	.short	0x0018
        /*0028*/ 	.byte	0x00, 0xf0, 0x11, 0x00


	//----- nvinfo : EIATTR_KPARAM_INFO
	.align		4
.L_15:
        /*002c*/ 	.byte	0x04, 0x17
        /*002e*/ 	.short	(.L_17 - .L_16)
.L_16:
        /*0030*/ 	.word	0x00000000
        /*0034*/ 	.short	0x0002
        /*0036*/ 	.short	0x0010
        /*0038*/ 	.byte	0x00, 0xf0, 0x21, 0x00


	//----- nvinfo : EIATTR_KPARAM_INFO
	.align		4
.L_17:
        /*003c*/ 	.byte	0x04, 0x17
        /*003e*/ 	.short	(.L_19 - .L_18)
.L_18:
        /*0040*/ 	.word	0x00000000
        /*0044*/ 	.short	0x0001
        /*0046*/ 	.short	0x0008
        /*0048*/ 	.byte	0x00, 0xf0, 0x21, 0x00


	//----- nvinfo : EIATTR_KPARAM_INFO
	.align		4
.L_19:
        /*004c*/ 	.byte	0x04, 0x17
        /*004e*/ 	.short	(.L_21 - .L_20)
.L_20:
        /*0050*/ 	.word	0x00000000
        /*0054*/ 	.short	0x0000
        /*0056*/ 	.short	0x0000
        /*0058*/ 	.byte	0x00, 0xf0, 0x21, 0x00


	//----- nvinfo : EIATTR_MAXREG_COUNT
	.align		4
.L_21:
        /*005c*/ 	.byte	0x03, 0x1b
        /*005e*/ 	.short	0x0080


	//----- nvinfo : EIATTR_COOP_GROUP_MASK_REGIDS
	.align		4
        /*0060*/ 	.byte	0x04, 0x29
        /*0062*/ 	.short	(.L_23 - .L_22)


	//   ....[0]....
.L_22:
        /*0064*/ 	.word	0xffffffff


	//   ....[1]....
        /*0068*/ 	.word	0xffffffff


	//   ....[2]....
        /*006c*/ 	.word	0xffffffff


	//   ....[3]....
        /*0070*/ 	.word	0xffffffff


	//   ....[4]....
        /*0074*/ 	.word	0xffffffff


	//   ....[5]....
        /*0078*/ 	.word	0xffffffff


	//   ....[6]....
        /*007c*/ 	.word	0xffffffff


	//   ....[7]....
        /*0080*/ 	.word	0xffffffff


	//   ....[8]....
        /*0084*/ 	.word	0xffffffff


	//   ....[9]....
        /*0088*/ 	.word	0xffffffff


	//   ....[10]....
        /*008c*/ 	.word	0xffffffff


	//   ....[11]....
        /*0090*/ 	.word	0xffffffff


	//   ....[12]....
        /*0094*/ 	.word	0xffffffff


	//   ....[13]....
        /*0098*/ 	.word	0xffffffff


	//   ....[14]....
        /*009c*/ 	.word	0xffffffff


	//   ....[15]....
        /*00a0*/ 	.word	0xffffffff


	//----- nvinfo : EIATTR_COOP_GROUP_INSTR_OFFSETS
	.align		4
.L_23:
        /*00a4*/ 	.byte	0x04, 0x28
        /*00a6*/ 	.short	(.L_25 - .L_24)


	//   ....[0]....
.L_24:
        /*00a8*/ 	.word	0x000004b0


	//   ....[1]....
        /*00ac*/ 	.word	0x000004d0


	//   ....[2]....
        /*00b0*/ 	.word	0x000004f0


	//   ....[3]....
        /*00b4*/ 	.word	0x00000510


	//   ....[4]....
        /*00b8*/ 	.word	0x000007d0


	//   ....[5]....
        /*00bc*/ 	.word	0x000007f0


	//   ....[6]....
        /*00c0*/ 	.word	0x00000810


	//   ....[7]....
        /*00c4*/ 	.word	0x00000830


	//   ....[8]....
        /*00c8*/ 	.word	0x000009f0


	//   ....[9]....
        /*00cc*/ 	.word	0x00000a10


	//   ....[10]....
        /*00d0*/ 	.word	0x00000a30


	//   ....[11]....
        /*00d4*/ 	.word	0x00000a50


	//   ....[12]....
        /*00d8*/ 	.word	0x00000c10


	//   ....[13]....
        /*00dc*/ 	.word	0x00000c30


	//   ....[14]....
        /*00e0*/ 	.word	0x00000c50


	//   ....[15]....
        /*00e4*/ 	.word	0x00000c70


	//----- nvinfo : EIATTR_EXIT_INSTR_OFFSETS
	.align		4
.L_25:
        /*00e8*/ 	.byte	0x04, 0x1c
        /*00ea*/ 	.short	(.L_27 - .L_26)


	//   ....[0]....
.L_26:
        /*00ec*/ 	.word	0x00001090


	//   ....[1]....
        /*00f0*/ 	.word	0x000010f0


	//----- nvinfo : EIATTR_MAX_THREADS
	.align		4
.L_27:
        /*00f4*/ 	.byte	0x04, 0x05
        /*00f6*/ 	.short	(.L_29 - .L_28)
.L_28:
        /*00f8*/ 	.word	0x00000200
        /*00fc*/ 	.word	0x00000001
        /*0100*/ 	.word	0x00000001
.L_29:


//--------------------- .nv.rel.action            --------------------------
	.section	.nv.rel.action,"",@"SHT_CUDA_RELOCINFO"
	.align	8
	.sectionentsize	8
        /*0000*/ 	.byte	0x73, 0x00, 0x00, 0x00, 0x00, 0x00, 0x00, 0x00, 0x00, 0x00, 0x00, 0x11, 0x25, 0x00, 0x05, 0x36


//--------------------- .nv.constant0.l2norm_fwd_kernel --------------------------
	.section	.nv.constant0.l2norm_fwd_kernel,"a",@progbits
	.align	4
.nv.constant0.l2norm_fwd_kernel:
	.zero		380


//--------------------- .text.l2norm_fwd_kernel   --------------------------
	.section	.text.l2norm_fwd_kernel,"ax",@progbits
	.sectionflags	@"SHF_BARRIERS=1"
	.sectioninfo	@"SHI_REGISTERS=49"
	.align	128
        .global         l2norm_fwd_kernel
        .type           l2norm_fwd_kernel,@function
        .size           l2norm_fwd_kernel,(.L_x_1 - l2norm_fwd_kernel)
        .other          l2norm_fwd_kernel,@"STO_CUDA_ENTRY STV_DEFAULT"
l2norm_fwd_kernel:
.text.l2norm_fwd_kernel:
[----:B------:R-:W-:-:S02]  /*0000*/  MOV R1, c[0x0][0x28] ;  /* 0x00000a0000017a02 */ /* 0x000fc40000000f00 */
[----:B------:R-:W0:Y:S01]  /*0010*/  S2R R0, SR_TID.X ;  /* 0x0000000000007919 */ /* 0x000e220000002100 */
[----:B------:R-:W-:Y:S01]  /*0020*/  CS2R R16, SRZ ;  /* 0x0000000000107805 */ /* 0x000fe2000001ff00 */
[----:B------:R-:W-:Y:S01]  /*0030*/  CS2R R18, SRZ ;  /* 0x0000000000127805 */ /* 0x000fe2000001ff00 */
[----:B------:R-:W-:Y:S01]  /*0040*/  ULDC.64 UR4, c[0x0][0x118] ;  /* 0x0000460000047ab9 */ /* 0x000fe20000000a00 */
[----:B------:R-:W1:Y:S01]  /*0050*/  S2R R21, SR_CTAID.X ;  /* 0x0000000000157919 */ /* 0x000e620000002500 */
[----:B0-----:R-:W-:Y:S02]  /*0060*/  SHF.R.U32.HI R26, RZ, 0x4, R0 ;  /* 0x00000004ff1a7819 */ /* 0x001fe40000011600 */
[----:B------:R-:W-:Y:S02]  /*0070*/  SHF.L.U32 R2, R0, 0x3, RZ ;  /* 0x0000000300027819 */ /* 0x000fe400000006ff */
[----:B-1----:R-:W-:Y:S02]  /*0080*/  SHF.L.U32 R21, R21, 0x7, RZ ;  /* 0x0000000715157819 */ /* 0x002fe400000006ff */
[----:B------:R-:W-:-:S02]  /*0090*/  SGXT.U32 R26, R26, 0x5 ;  /* 0x000000051a1a781a */ /* 0x000fc40000000000 */
[----:B------:R-:W-:Y:S02]  /*00a0*/  LOP3.LUT R12, R2, 0x78, RZ, 0xc0, !PT ;  /* 0x00000078020c7812 */ /* 0x000fe400078ec0ff */
[----:B------:R-:W-:Y:S02]  /*00b0*/  LOP3.LUT R29, R21, R26, RZ, 0xfc, !PT ;  /* 0x0000001a151d7212 */ /* 0x000fe400078efcff */
[----:B------:R-:W-:Y:S01]  /*00c0*/  SHF.R.S32.HI R2, RZ, 0x1f, R21 ;  /* 0x0000001fff027819 */ /* 0x000fe20000011415 */
[----:B------:R-:W-:Y:S01]  /*00d0*/  IMAD.WIDE.U32 R12, R12, 0x2, RZ ;  /* 0x000000020c0c7825 */ /* 0x000fe200078e00ff */
[C---:B------:R-:W-:Y:S02]  /*00e0*/  SHF.L.U32 R3, R29.reuse, 0x8, RZ ;  /* 0x000000081d037819 */ /* 0x040fe400000006ff */
[C---:B------:R-:W-:Y:S02]  /*00f0*/  ISETP.GE.U32.AND P0, PT, R29.reuse, 0x1230, PT ;  /* 0x000012301d00780c */ /* 0x040fe40003f06070 */
[----:B------:R-:W-:-:S02]  /*0100*/  SHF.L.U64.HI R29, R29, 0x8, R2 ;  /* 0x000000081d1d7819 */ /* 0x000fc40000010202 */
[----:B------:R-:W-:Y:S02]  /*0110*/  LOP3.LUT R30, R3, R12, RZ, 0xfc, !PT ;  /* 0x0000000c031e7212 */ /* 0x000fe400078efcff */
[----:B------:R-:W-:Y:S02]  /*0120*/  ISETP.GE.U32.AND.EX P0, PT, R2, RZ, PT, P0 ;  /* 0x000000ff0200720c */ /* 0x000fe40003f06100 */
[----:B------:R-:W-:Y:S02]  /*0130*/  LOP3.LUT R29, R29, R13, RZ, 0xfc, !PT ;  /* 0x0000000d1d1d7212 */ /* 0x000fe400078efcff */
[----:B------:R-:W-:-:S04]  /*0140*/  IADD3 R6, P1, R30, c[0x0][0x160], RZ ;  /* 0x000058001e067a10 */ /* 0x000fc80007f3e0ff */
[----:B------:R-:W-:-:S05]  /*0150*/  IADD3.X R7, R29, c[0x0][0x164], RZ, P1, !PT ;  /* 0x000059001d077a10 */ /* 0x000fca0000ffe4ff */
[----:B------:R0:W2:Y:S01]  /*0160*/  @!P0 LDG.E.128 R16, [R6.64] ;  /* 0x0000000406108981 */ /* 0x0000a2000c1e1d00 */
[----:B------:R-:W-:Y:S01]  /*0170*/  LOP3.LUT R3, R21, 0x20, R26, 0xfe, !PT ;  /* 0x0000002015037812 */ /* 0x000fe200078efe1a */
[----:B------:R-:W-:-:S03]  /*0180*/  CS2R R4, SRZ ;  /* 0x0000000000047805 */ /* 0x000fc6000001ff00 */
[C---:B------:R-:W-:Y:S02]  /*0190*/  SHF.L.U32 R25, R3.reuse, 0x8, RZ ;  /* 0x0000000803197819 */ /* 0x040fe400000006ff */
[C---:B------:R-:W-:Y:S02]  /*01a0*/  ISETP.GE.U32.AND P3, PT, R3.reuse, 0x1230, PT ;  /* 0x000012300300780c */ /* 0x040fe40003f66070 */
[----:B------:R-:W-:Y:S01]  /*01b0*/  SHF.L.U64.HI R3, R3, 0x8, R2 ;  /* 0x0000000803037819 */ /* 0x000fe20000010202 */
[----:B0-----:R-:W-:Y:S01]  /*01c0*/  CS2R R6, SRZ ;  /* 0x0000000000067805 */ /* 0x001fe2000001ff00 */
[----:B------:R-:W-:Y:S02]  /*01d0*/  LOP3.LUT R25, R25, R12, RZ, 0xfc, !PT ;  /* 0x0000000c19197212 */ /* 0x000fe400078efcff */
[----:B------:R-:W-:Y:S02]  /*01e0*/  ISETP.GE.U32.AND.EX P3, PT, R2, RZ, PT, P3 ;  /* 0x000000ff0200720c */ /* 0x000fe40003f66130 */
[----:B------:R-:W-:-:S02]  /*01f0*/  LOP3.LUT R24, R3, R13, RZ, 0xfc, !PT ;  /* 0x0000000d03187212 */ /* 0x000fc400078efcff */
[----:B------:R-:W-:-:S04]  /*0200*/  IADD3 R14, P1, R25, c[0x0][0x160], RZ ;  /* 0x00005800190e7a10 */ /* 0x000fc80007f3e0ff */
[----:B------:R-:W-:-:S05]  /*0210*/  IADD3.X R15, R24, c[0x0][0x164], RZ, P1, !PT ;  /* 0x00005900180f7a10 */ /* 0x000fca0000ffe4ff */
[----:B------:R0:W3:Y:S01]  /*0220*/  @!P3 LDG.E.128 R4, [R14.64] ;  /* 0x000000040e04b981 */ /* 0x0000e2000c1e1d00 */
[C-C-:B------:R-:W-:Y:S01]  /*0230*/  LOP3.LUT R11, R21.reuse, 0x40, R26.reuse, 0xfe, !PT ;  /* 0x00000040150b7812 */ /* 0x140fe200078efe1a */
[----:B------:R-:W-:Y:S01]  /*0240*/  CS2R R8, SRZ ;  /* 0x0000000000087805 */ /* 0x000fe2000001ff00 */
[----:B------:R-:W-:Y:S02]  /*0250*/  LOP3.LUT R23, R21, 0x60, R26, 0xfe, !PT ;  /* 0x0000006015177812 */ /* 0x000fe400078efe1a */
[C---:B------:R-:W-:Y:S02]  /*0260*/  SHF.L.U32 R3, R11.reuse, 0x8, RZ ;  /* 0x000000080b037819 */ /* 0x040fe400000006ff */
[C---:B------:R-:W-:Y:S02]  /*0270*/  ISETP.GE.U32.AND P2, PT, R11.reuse, 0x1230, PT ;  /* 0x000012300b00780c */ /* 0x040fe40003f46070 */
[----:B------:R-:W-:Y:S02]  /*0280*/  SHF.L.U64.HI R11, R11, 0x8, R2 ;  /* 0x000000080b0b7819 */ /* 0x000fe40000010202 */
[----:B------:R-:W-:-:S02]  /*0290*/  LOP3.LUT R20, R3, R12, RZ, 0xfc, !PT ;  /* 0x0000000c03147212 */ /* 0x000fc400078efcff */
[----:B------:R-:W-:Y:S02]  /*02a0*/  ISETP.GE.U32.AND.EX P2, PT, R2, RZ, PT, P2 ;  /* 0x000000ff0200720c */ /* 0x000fe40003f46120 */
[----:B------:R-:W-:Y:S02]  /*02b0*/  LOP3.LUT R22, R11, R13, RZ, 0xfc, !PT ;  /* 0x0000000d0b167212 */ /* 0x000fe400078efcff */
[----:B------:R-:W-:Y:S01]  /*02c0*/  IADD3 R32, P4, R20, c[0x0][0x160], RZ ;  /* 0x0000580014207a10 */ /* 0x000fe20007f9e0ff */
[----:B------:R-:W-:Y:S01]  /*02d0*/  CS2R R10, SRZ ;  /* 0x00000000000a7805 */ /* 0x000fe2000001ff00 */
[C---:B------:R-:W-:Y:S02]  /*02e0*/  ISETP.GE.U32.AND P1, PT, R23.reuse, 0x1230, PT ;  /* 0x000012301700780c */ /* 0x040fe40003f26070 */
[----:B------:R-:W-:Y:S02]  /*02f0*/  IADD3.X R33, R22, c[0x0][0x164], RZ, P4, !PT ;  /* 0x0000590016217a10 */ /* 0x000fe400027fe4ff */
[----:B------:R-:W-:-:S02]  /*0300*/  SHF.L.U32 R3, R23, 0x8, RZ ;  /* 0x0000000817037819 */ /* 0x000fc400000006ff */
[----:B------:R-:W-:Y:S01]  /*0310*/  SHF.L.U64.HI R23, R23, 0x8, R2 ;  /* 0x0000000817177819 */ /* 0x000fe20000010202 */
[----:B------:R1:W4:Y:S01]  /*0320*/  @!P2 LDG.E.128 R8, [R32.64] ;  /* 0x000000042008a981 */ /* 0x000322000c1e1d00 */
[----:B------:R-:W-:Y:S02]  /*0330*/  LOP3.LUT R3, R3, R12, RZ, 0xfc, !PT ;  /* 0x0000000c03037212 */ /* 0x000fe400078efcff */
[----:B------:R-:W-:Y:S02]  /*0340*/  ISETP.GE.U32.AND.EX P1, PT, R2, RZ, PT, P1 ;  /* 0x000000ff0200720c */ /* 0x000fe40003f26110 */
[----:B------:R-:W-:Y:S02]  /*0350*/  LOP3.LUT R23, R23, R13, RZ, 0xfc, !PT ;  /* 0x0000000d17177212 */ /* 0x000fe400078efcff */
[----:B------:R-:W-:Y:S01]  /*0360*/  IADD3 R34, P4, R3, c[0x0][0x160], RZ ;  /* 0x0000580003227a10 */ /* 0x000fe20007f9e0ff */
[----:B------:R-:W-:Y:S01]  /*0370*/  CS2R R12, SRZ ;  /* 0x00000000000c7805 */ /* 0x000fe2000001ff00 */
[----:B0-----:R-:W-:-:S02]  /*0380*/  CS2R R14, SRZ ;  /* 0x00000000000e7805 */ /* 0x001fc4000001ff00 */
[----:B------:R-:W-:-:S05]  /*0390*/  IADD3.X R35, R23, c[0x0][0x164], RZ, P4, !PT ;  /* 0x0000590017237a10 */ /* 0x000fca00027fe4ff */
[----:B------:R0:W5:Y:S01]  /*03a0*/  @!P1 LDG.E.128 R12, [R34.64] ;  /* 0x00000004220c9981 */ /* 0x000162000c1e1d00 */
[--C-:B--2---:R-:W-:Y:S02]  /*03b0*/  HADD2.F32 R36, -RZ, R16.reuse.H1_H1 ;  /* 0x30000010ff247230 */ /* 0x104fe40000004100 */
[----:B------:R-:W-:-:S03]  /*03c0*/  HADD2.F32 R16, -RZ, R16.H0_H0 ;  /* 0x20000010ff107230 */ /* 0x000fc60000004100 */
[----:B------:R-:W-:Y:S01]  /*03d0*/  FMUL R27, R36, R36 ;  /* 0x00000024241b7220 */ /* 0x000fe20000400000 */
[----:B------:R-:W-:-:S03]  /*03e0*/  HADD2.F32 R38, -RZ, R17.H0_H0 ;  /* 0x20000011ff267230 */ /* 0x000fc60000004100 */
[----:B------:R-:W-:Y:S01]  /*03f0*/  FFMA R27, R16, R16, R27 ;  /* 0x00000010101b7223 */ /* 0x000fe2000000001b */
[----:B-1----:R-:W-:-:S03]  /*0400*/  HADD2.F32 R32, -RZ, R17.H1_H1 ;  /* 0x30000011ff207230 */ /* 0x002fc60000004100 */
[----:B------:R-:W-:Y:S01]  /*0410*/  FFMA R27, R38, R38, R27 ;  /* 0x00000026261b7223 */ /* 0x000fe2000000001b */
[----:B------:R-:W-:-:S03]  /*0420*/  HADD2.F32 R40, -RZ, R18.H0_H0 ;  /* 0x20000012ff287230 */ /* 0x000fc60000004100 */
[----:B------:R-:W-:Y:S01]  /*0430*/  FFMA R27, R32, R32, R27 ;  /* 0x00000020201b7223 */ /* 0x000fe2000000001b */
[----:B------:R-:W-:-:S03]  /*0440*/  HADD2.F32 R18, -RZ, R18.H1_H1 ;  /* 0x30000012ff127230 */ /* 0x000fc60000004100 */
[----:B------:R-:W-:Y:S01]  /*0450*/  FFMA R27, R40, R40, R27 ;  /* 0x00000028281b7223 */ /* 0x000fe2000000001b */
[----:B------:R-:W-:-:S03]  /*0460*/  HADD2.F32 R42, -RZ, R19.H0_H0 ;  /* 0x20000013ff2a7230 */ /* 0x000fc60000004100 */
[----:B------:R-:W-:Y:S01]  /*0470*/  FFMA R27, R18, R18, R27 ;  /* 0x00000012121b7223 */ /* 0x000fe2000000001b */
[----:B0-----:R-:W-:-:S03]  /*0480*/  HADD2.F32 R34, -RZ, R19.H1_H1 ;  /* 0x30000013ff227230 */ /* 0x001fc60000004100 */
[----:B------:R-:W-:-:S04]  /*0490*/  FFMA R27, R42, R42, R27 ;  /* 0x0000002a2a1b7223 */ /* 0x000fc8000000001b */
[----:B------:R-:W-:-:S05]  /*04a0*/  FFMA R27, R34, R34, R27 ;  /* 0x00000022221b7223 */ /* 0x000fca000000001b */
[----:B------:R-:W0:Y:S02]  /*04b0*/  SHFL.BFLY PT, R28, R27, 0x8, 0x1f ;  /* 0x0d001f001b1c7f89 */ /* 0x000e2400000e0000 */
[----:B0-----:R-:W-:-:S05]  /*04c0*/  FADD R28, R27, R28 ;  /* 0x0000001c1b1c7221 */ /* 0x001fca0000000000 */
[----:B------:R-:W0:Y:S02]  /*04d0*/  SHFL.BFLY PT, R17, R28, 0x4, 0x1f ;  /* 0x0c801f001c117f89 */ /* 0x000e2400000e0000 */
[----:B0-----:R-:W-:-:S05]  /*04e0*/  FADD R17, R28, R17 ;  /* 0x000000111c117221 */ /* 0x001fca0000000000 */
[----:B------:R-:W0:Y:S02]  /*04f0*/  SHFL.BFLY PT, R44, R17, 0x2, 0x1f ;  /* 0x0c401f00112c7f89 */ /* 0x000e2400000e0000 */
[----:B0-----:R-:W-:-:S05]  /*0500*/  FADD R44, R17, R44 ;  /* 0x0000002c112c7221 */ /* 0x001fca0000000000 */
[----:B------:R-:W0:Y:S02]  /*0510*/  SHFL.BFLY PT, R19, R44, 0x1, 0x1f ;  /* 0x0c201f002c137f89 */ /* 0x000e2400000e0000 */
[----:B0-----:R-:W-:-:S04]  /*0520*/  FADD R19, R44, R19 ;  /* 0x000000132c137221 */ /* 0x001fc80000000000 */
[----:B------:R-:W-:-:S04]  /*0530*/  FADD R19, R19, c[0x0][0x178] ;  /* 0x00005e0013137621 */ /* 0x000fc80000000000 */
[----:B------:R-:W0:Y:S02]  /*0540*/  MUFU.SQRT R31, R19 ;  /* 0x00000013001f7308 */ /* 0x000e240000002000 */
[C---:B0-----:R-:W-:Y:S02]  /*0550*/  FSETP.GT.AND P4, PT, R31.reuse, 8.50705917302346158658e+37, PT ;  /* 0x7e8000001f00780b */ /* 0x041fe40003f84000 */
[----:B------:R-:W-:-:S11]  /*0560*/  FSETP.GEU.AND P5, PT, R31, 1.175494350822287508e-38, PT ;  /* 0x008000001f00780b */ /* 0x000fd60003fae000 */
[----:B------:R-:W-:-:S04]  /*0570*/  @P4 FMUL R31, R31, 0.25 ;  /* 0x3e8000001f1f4820 */ /* 0x000fc80000400000 */
[----:B------:R-:W-:Y:S01]  /*0580*/  @!P5 FMUL R31, R31, 16777216 ;  /* 0x4b8000001f1fd820 */ /* 0x000fe20000400000 */
[----:B------:R-:W-:-:S03]  /*0590*/  MOV R28, 0x3e800000 ;  /* 0x3e800000001c7802 */ /* 0x000fc60000000f00 */
[----:B------:R-:W0:Y:S01]  /*05a0*/  MUFU.RCP R27, R31 ;  /* 0x0000001f001b7308 */ /* 0x000e220000001000 */
[----:B------:R-:W-:-:S05]  /*05b0*/  FSEL R46, R28, 1, P4 ;  /* 0x3f8000001c2e7808 */ /* 0x000fca0002000000 */
[----:B------:R-:W-:-:S04]  /*05c0*/  @!P5 FMUL R46, R46, 16777216 ;  /* 0x4b8000002e2ed820 */ /* 0x000fc80000400000 */
[----:B0-----:R-:W-:-:S04]  /*05d0*/  FMUL R27, R27, R46 ;  /* 0x0000002e1b1b7220 */ /* 0x001fc80000400000 */
[-C--:B------:R-:W-:Y:S01]  /*05e0*/  FMUL R16, R16, R27.reuse ;  /* 0x0000001b10107220 */ /* 0x080fe20000400000 */
[-C--:B------:R-:W-:Y:S01]  /*05f0*/  FMUL R17, R36, R27.reuse ;  /* 0x0000001b24117220 */ /* 0x080fe20000400000 */
[-C--:B------:R-:W-:Y:S01]  /*0600*/  FMUL R38, R38, R27.reuse ;  /* 0x0000001b26267220 */ /* 0x080fe20000400000 */
[-C--:B------:R-:W-:Y:S01]  /*0610*/  FMUL R19, R32, R27.reuse ;  /* 0x0000001b20137220 */ /* 0x080fe20000400000 */
[-C--:B------:R-:W-:Y:S02]  /*0620*/  FMUL R40, R40, R27.reuse ;  /* 0x0000001b28287220 */ /* 0x080fe40000400000 */
[----:B------:R-:W-:Y:S01]  /*0630*/  F2FP.PACK_AB R16, R17, R16 ;  /* 0x000000101110723e */ /* 0x000fe200000000ff */
[-C--:B------:R-:W-:Y:S01]  /*0640*/  FMUL R31, R34, R27.reuse ;  /* 0x0000001b221f7220 */ /* 0x080fe20000400000 */
[----:B------:R-:W-:Y:S01]  /*0650*/  F2FP.PACK_AB R17, R19, R38 ;  /* 0x000000261311723e */ /* 0x000fe200000000ff */
[-C--:B------:R-:W-:Y:S01]  /*0660*/  FMUL R19, R18, R27.reuse ;  /* 0x0000001b12137220 */ /* 0x080fe20000400000 */
[----:B------:R-:W-:Y:S01]  /*0670*/  FMUL R42, R42, R27 ;  /* 0x0000001b2a2a7220 */ /* 0x000fe20000400000 */
[----:B------:R-:W-:Y:S01]  /*0680*/  IADD3 R34, P4, R30, c[0x0][0x168], RZ ;  /* 0x00005a001e227a10 */ /* 0x000fe20007f9e0ff */
[----:B---3--:R-:W-:-:S02]  /*0690*/  HADD2.F32 R30, -RZ, R4.H1_H1 ;  /* 0x30000004ff1e7230 */ /* 0x008fc40000004100 */
[----:B------:R-:W-:Y:S01]  /*06a0*/  F2FP.PACK_AB R18, R19, R40 ;  /* 0x000000281312723e */ /* 0x000fe200000000ff */
[----:B------:R-:W-:Y:S01]  /*06b0*/  HADD2.F32 R4, -RZ, R4.H0_H0 ;  /* 0x20000004ff047230 */ /* 0x000fe20000004100 */
[----:B------:R-:W-:Y:S01]  /*06c0*/  F2FP.PACK_AB R19, R31, R42 ;  /* 0x0000002a1f13723e */ /* 0x000fe200000000ff */
[----:B------:R-:W-:Y:S01]  /*06d0*/  FMUL R31, R30, R30 ;  /* 0x0000001e1e1f7220 */ /* 0x000fe20000400000 */
[----:B------:R-:W-:Y:S01]  /*06e0*/  IADD3.X R35, R29, c[0x0][0x16c], RZ, P4, !PT ;  /* 0x00005b001d237a10 */ /* 0x000fe200027fe4ff */
[--C-:B------:R-:W-:Y:S02]  /*06f0*/  HADD2.F32 R29, -RZ, R5.reuse.H0_H0 ;  /* 0x20000005ff1d7230 */ /* 0x100fe40000004100 */
[----:B------:R-:W-:Y:S01]  /*0700*/  FFMA R32, R4, R4, R31 ;  /* 0x0000000404207223 */ /* 0x000fe2000000001f */
[----:B------:R-:W-:-:S03]  /*0710*/  HADD2.F32 R5, -RZ, R5.H1_H1 ;  /* 0x30000005ff057230 */ /* 0x000fc60000004100 */
[----:B------:R-:W-:Y:S01]  /*0720*/  FFMA R32, R29, R29, R32 ;  /* 0x0000001d1d207223 */ /* 0x000fe20000000020 */
[----:B------:R-:W-:-:S03]  /*0730*/  HADD2.F32 R31, -RZ, R6.H0_H0 ;  /* 0x20000006ff1f7230 */ /* 0x000fc60000004100 */
[----:B------:R-:W-:Y:S01]  /*0740*/  FFMA R32, R5, R5, R32 ;  /* 0x0000000505207223 */ /* 0x000fe20000000020 */
[----:B------:R-:W-:-:S03]  /*0750*/  HADD2.F32 R6, -RZ, R6.H1_H1 ;  /* 0x30000006ff067230 */ /* 0x000fc60000004100 */
[----:B------:R-:W-:Y:S01]  /*0760*/  FFMA R33, R31, R31, R32 ;  /* 0x0000001f1f217223 */ /* 0x000fe20000000020 */
[----:B------:R-:W-:-:S03]  /*0770*/  HADD2.F32 R32, -RZ, R7.H0_H0 ;  /* 0x20000007ff207230 */ /* 0x000fc60000004100 */
[----:B------:R-:W-:Y:S01]  /*0780*/  FFMA R33, R6, R6, R33 ;  /* 0x0000000606217223 */ /* 0x000fe20000000021 */
[----:B------:R0:W-:Y:S01]  /*0790*/  @!P0 STG.E.128 [R34.64], R16 ;  /* 0x0000001022008986 */ /* 0x0001e2000c101d04 */
[----:B------:R-:W-:Y:S02]  /*07a0*/  HADD2.F32 R7, -RZ, R7.H1_H1 ;  /* 0x30000007ff077230 */ /* 0x000fe40000004100 */
[----:B0-----:R-:W-:-:S04]  /*07b0*/  FFMA R16, R32, R32, R33 ;  /* 0x0000002020107223 */ /* 0x001fc80000000021 */
        /* <DEDUP_REMOVED lines=10> */
[----:B------:R-:W0:Y:S01]  /*0860*/  MUFU.SQRT R35, R34 ;  /* 0x0000002200237308 */ /* 0x000e220000002000 */
[--C-:B----4-:R-:W-:Y:S01]  /*0870*/  HADD2.F32 R16, -RZ, R8.reuse.H1_H1 ;  /* 0x30000008ff107230 */ /* 0x110fe20000004100 */
[C---:B0-----:R-:W-:Y:S02]  /*0880*/  FSETP.GT.AND P0, PT, R35.reuse, 8.50705917302346158658e+37, PT ;  /* 0x7e8000002300780b */ /* 0x041fe40003f04000 */
[----:B------:R-:W-:Y:S01]  /*0890*/  FSETP.GEU.AND P4, PT, R35, 1.175494350822287508e-38, PT ;  /* 0x008000002300780b */ /* 0x000fe20003f8e000 */
[----:B------:R-:W-:Y:S01]  /*08a0*/  HADD2.F32 R17, -RZ, R8.H0_H0 ;  /* 0x20000008ff117230 */ /* 0x000fe20000004100 */
[----:B------:R-:W-:Y:S01]  /*08b0*/  FMUL R18, R16, R16 ;  /* 0x0000001010127220 */ /* 0x000fe20000400000 */
[----:B------:R-:W-:-:S08]  /*08c0*/  HADD2.F32 R8, -RZ, R9.H0_H0 ;  /* 0x20000009ff087230 */ /* 0x000fd00000004100 */
[----:B------:R-:W-:-:S04]  /*08d0*/  @P0 FMUL R35, R35, 0.25 ;  /* 0x3e80000023230820 */ /* 0x000fc80000400000 */
[----:B------:R-:W-:Y:S01]  /*08e0*/  @!P4 FMUL R35, R35, 16777216 ;  /* 0x4b8000002323c820 */ /* 0x000fe20000400000 */
[----:B------:R-:W-:Y:S01]  /*08f0*/  FFMA R19, R17, R17, R18 ;  /* 0x0000001111137223 */ /* 0x000fe20000000012 */
[----:B------:R-:W-:-:S04]  /*0900*/  HADD2.F32 R9, -RZ, R9.H1_H1 ;  /* 0x30000009ff097230 */ /* 0x000fc80000004100 */
[----:B------:R-:W0:Y:S01]  /*0910*/  MUFU.RCP R35, R35 ;  /* 0x0000002300237308 */ /* 0x000e220000001000 */
[----:B------:R-:W-:Y:S01]  /*0920*/  FFMA R18, R8, R8, R19 ;  /* 0x0000000808127223 */ /* 0x000fe20000000013 */
[----:B------:R-:W-:-:S03]  /*0930*/  FSEL R34, R28, 1, P0 ;  /* 0x3f8000001c227808 */ /* 0x000fc60000000000 */
[----:B------:R-:W-:Y:S01]  /*0940*/  FFMA R19, R9, R9, R18 ;  /* 0x0000000909137223 */ /* 0x000fe20000000012 */
[--C-:B------:R-:W-:Y:S01]  /*0950*/  HADD2.F32 R18, -RZ, R10.reuse.H0_H0 ;  /* 0x2000000aff127230 */ /* 0x100fe20000004100 */
[----:B------:R-:W-:Y:S01]  /*0960*/  @!P4 FMUL R34, R34, 16777216 ;  /* 0x4b8000002222c820 */ /* 0x000fe20000400000 */
[----:B------:R-:W-:-:S03]  /*0970*/  HADD2.F32 R10, -RZ, R10.H1_H1 ;  /* 0x3000000aff0a7230 */ /* 0x000fc60000004100 */
[----:B------:R-:W-:Y:S01]  /*0980*/  FFMA R33, R18, R18, R19 ;  /* 0x0000001212217223 */ /* 0x000fe20000000013 */
[----:B0-----:R-:W-:-:S03]  /*0990*/  FMUL R19, R35, R34 ;  /* 0x0000002223137220 */ /* 0x001fc60000400000 */
[----:B------:R-:W-:Y:S01]  /*09a0*/  FFMA R34, R10, R10, R33 ;  /* 0x0000000a0a227223 */ /* 0x000fe20000000021 */
[--C-:B------:R-:W-:Y:S02]  /*09b0*/  HADD2.F32 R33, -RZ, R11.reuse.H0_H0 ;  /* 0x2000000bff217230 */ /* 0x100fe40000004100 */
[----:B------:R-:W-:-:S03]  /*09c0*/  HADD2.F32 R11, -RZ, R11.H1_H1 ;  /* 0x3000000bff0b7230 */ /* 0x000fc60000004100 */
        /* <DEDUP_REMOVED lines=15> */
[----:B------:R-:W-:-:S04]  /*0ac0*/  @!P4 FMUL R40, R40, 16777216 ;  /* 0x4b8000002828c820 */ /* 0x000fc80000400000 */
[----:B------:R-:W0:Y:S01]  /*0ad0*/  MUFU.RCP R39, R40 ;  /* 0x0000002800277308 */ /* 0x000e220000001000 */
[----:B------:R-:W-:Y:S01]  /*0ae0*/  FSEL R34, R28, 1, P0 ;  /* 0x3f8000001c227808 */ /* 0x000fe20000000000 */
[----:B-----5:R-:W-:-:S04]  /*0af0*/  HADD2.F32 R35, -RZ, R12.H1_H1 ;  /* 0x3000000cff237230 */ /* 0x020fc80000004100 */
[----:B------:R-:W-:Y:S01]  /*0b00*/  @!P4 FMUL R34, R34, 16777216 ;  /* 0x4b8000002222c820 */ /* 0x000fe20000400000 */
[----:B------:R-:W-:-:S03]  /*0b10*/  FMUL R41, R35, R35 ;  /* 0x0000002323297220 */ /* 0x000fc60000400000 */
[----:B0-----:R-:W-:Y:S01]  /*0b20*/  FMUL R39, R39, R34 ;  /* 0x0000002227277220 */ /* 0x001fe20000400000 */
[----:B------:R-:W-:Y:S02]  /*0b30*/  HADD2.F32 R34, -RZ, R12.H0_H0 ;  /* 0x2000000cff227230 */ /* 0x000fe40000004100 */
[--C-:B------:R-:W-:Y:S02]  /*0b40*/  HADD2.F32 R12, -RZ, R13.reuse.H1_H1 ;  /* 0x3000000dff0c7230 */ /* 0x100fe40000004100 */
[----:B------:R-:W-:Y:S01]  /*0b50*/  HADD2.F32 R13, -RZ, R13.H0_H0 ;  /* 0x2000000dff0d7230 */ /* 0x000fe20000004100 */
        /* <DEDUP_REMOVED lines=8> */
[----:B------:R-:W-:-:S04]  /*0be0*/  FFMA R38, R36, R36, R41 ;  /* 0x0000002424267223 */ /* 0x000fc80000000029 */
        /* <DEDUP_REMOVED lines=18> */
[----:B------:R1:W-:Y:S04]  /*0d10*/  STS [R26.X4], R27 ;  /* 0x0000001b1a007388 */ /* 0x0003e80000004800 */
[----:B------:R-:W-:Y:S01]  /*0d20*/  @!P4 FMUL R28, R28, 16777216 ;  /* 0x4b8000001c1cc820 */ /* 0x000fe20000400000 */
[-C--:B------:R-:W-:Y:S01]  /*0d30*/  FMUL R4, R4, R19.reuse ;  /* 0x0000001304047220 */ /* 0x080fe20000400000 */
[-C--:B------:R-:W-:Y:S01]  /*0d40*/  FMUL R43, R30, R19.reuse ;  /* 0x000000131e2b7220 */ /* 0x080fe20000400000 */
[-C--:B------:R-:W-:Y:S01]  /*0d50*/  FMUL R29, R29, R19.reuse ;  /* 0x000000131d1d7220 */ /* 0x080fe20000400000 */
[-C--:B------:R-:W-:Y:S01]  /*0d60*/  FMUL R31, R31, R19.reuse ;  /* 0x000000131f1f7220 */ /* 0x080fe20000400000 */
[-C--:B------:R-:W-:Y:S01]  /*0d70*/  FMUL R6, R6, R19.reuse ;  /* 0x0000001306067220 */ /* 0x080fe20000400000 */
[-C--:B------:R-:W-:Y:S01]  /*0d80*/  FMUL R32, R32, R19.reuse ;  /* 0x0000001320207220 */ /* 0x080fe20000400000 */
[----:B------:R-:W-:Y:S01]  /*0d90*/  FMUL R7, R7, R19 ;  /* 0x0000001307077220 */ /* 0x000fe20000400000 */
[----:B-1----:R-:W-:Y:S01]  /*0da0*/  FMUL R27, R16, R39 ;  /* 0x00000027101b7220 */ /* 0x002fe20000400000 */
[----:B0-----:R-:W-:Y:S01]  /*0db0*/  FMUL R41, R41, R28 ;  /* 0x0000001c29297220 */ /* 0x001fe20000400000 */
[----:B------:R-:W-:Y:S01]  /*0dc0*/  FMUL R28, R5, R19 ;  /* 0x00000013051c7220 */ /* 0x000fe20000400000 */
[----:B------:R-:W-:Y:S01]  /*0dd0*/  IADD3 R16, P0, R25, c[0x0][0x168], RZ ;  /* 0x00005a0019107a10 */ /* 0x000fe20007f1e0ff */
[----:B------:R-:W-:Y:S01]  /*0de0*/  FMUL R30, R17, R39 ;  /* 0x00000027111e7220 */ /* 0x000fe20000400000 */
[----:B------:R-:W-:-:S02]  /*0df0*/  F2FP.PACK_AB R4, R43, R4 ;  /* 0x000000042b04723e */ /* 0x000fc400000000ff */
[----:B------:R-:W-:Y:S02]  /*0e00*/  F2FP.PACK_AB R5, R28, R29 ;  /* 0x0000001d1c05723e */ /* 0x000fe400000000ff */
[----:B------:R-:W-:Y:S02]  /*0e10*/  F2FP.PACK_AB R6, R6, R31 ;  /* 0x0000001f0606723e */ /* 0x000fe400000000ff */
[----:B------:R-:W-:Y:S02]  /*0e20*/  F2FP.PACK_AB R7, R7, R32 ;  /* 0x000000200707723e */ /* 0x000fe400000000ff */
[----:B------:R-:W-:Y:S02]  /*0e30*/  IADD3.X R17, R24, c[0x0][0x16c], RZ, P0, !PT ;  /* 0x00005b0018117a10 */ /* 0x000fe400007fe4ff */
[----:B------:R-:W-:Y:S02]  /*0e40*/  IADD3 R20, P0, R20, c[0x0][0x168], RZ ;  /* 0x00005a0014147a10 */ /* 0x000fe40007f1e0ff */
[----:B------:R-:W-:Y:S01]  /*0e50*/  LOP3.LUT R25, R21, 0x7f, R0, 0xf8, !PT ;  /* 0x0000007f15197812 */ /* 0x000fe200078ef800 */
[----:B------:R-:W-:Y:S01]  /*0e60*/  @!P3 STG.E.128 [R16.64], R4 ;  /* 0x000000041000b986 */ /* 0x000fe2000c101d04 */
[----:B------:R-:W-:Y:S01]  /*0e70*/  IADD3.X R21, R22, c[0x0][0x16c], RZ, P0, !PT ;  /* 0x00005b0016157a10 */ /* 0x000fe200007fe4ff */
[-C--:B------:R-:W-:Y:S01]  /*0e80*/  FMUL R18, R18, R39.reuse ;  /* 0x0000002712127220 */ /* 0x080fe20000400000 */
[----:B------:R-:W-:Y:S01]  /*0e90*/  FMUL R45, R10, R39 ;  /* 0x000000270a2d7220 */ /* 0x000fe20000400000 */
[----:B------:R-:W-:-:S02]  /*0ea0*/  LOP3.LUT P0, RZ, R0, 0x180, RZ, 0xc0, !PT ;  /* 0x0000018000ff7812 */ /* 0x000fc4000780c0ff */
[----:B------:R-:W-:Y:S01]  /*0eb0*/  ISETP.LT.U32.AND P3, PT, R25, 0x1230, PT ;  /* 0x000012301900780c */ /* 0x000fe20003f61070 */
[----:B------:R0:W-:Y:S01]  /*0ec0*/  STS [R26.X4+0x80], R19 ;  /* 0x000080131a007388 */ /* 0x0001e20000004800 */
[-C--:B------:R-:W-:Y:S01]  /*0ed0*/  FMUL R38, R8, R39.reuse ;  /* 0x0000002708267220 */ /* 0x080fe20000400000 */
[-C--:B------:R-:W-:Y:S01]  /*0ee0*/  FMUL R9, R9, R39.reuse ;  /* 0x0000002709097220 */ /* 0x080fe20000400000 */
[-C--:B------:R-:W-:Y:S01]  /*0ef0*/  FMUL R33, R33, R39.reuse ;  /* 0x0000002721217220 */ /* 0x080fe20000400000 */
[----:B------:R-:W-:Y:S01]  /*0f00*/  FMUL R40, R11, R39 ;  /* 0x000000270b287220 */ /* 0x000fe20000400000 */
[----:B------:R-:W-:Y:S01]  /*0f10*/  STS [R26.X4+0x100], R39 ;  /* 0x000100271a007388 */ /* 0x000fe20000004800 */
[-C--:B------:R-:W-:Y:S01]  /*0f20*/  FMUL R14, R14, R41.reuse ;  /* 0x000000290e0e7220 */ /* 0x080fe20000400000 */
[----:B------:R-:W-:Y:S01]  /*0f30*/  ISETP.LT.U32.AND.EX P0, PT, R2, RZ, !P0, P3 ;  /* 0x000000ff0200720c */ /* 0x000fe20004701130 */
[-C--:B------:R-:W-:Y:S01]  /*0f40*/  FMUL R34, R34, R41.reuse ;  /* 0x0000002922227220 */ /* 0x080fe20000400000 */
[----:B------:R1:W-:Y:S01]  /*0f50*/  STS [R26.X4+0x180], R41 ;  /* 0x000180291a007388 */ /* 0x0003e20000004800 */
[-C--:B0-----:R-:W-:Y:S01]  /*0f60*/  FMUL R19, R36, R41.reuse ;  /* 0x0000002924137220 */ /* 0x081fe20000400000 */
[-C--:B------:R-:W-:Y:S01]  /*0f70*/  FMUL R35, R35, R41.reuse ;  /* 0x0000002923237220 */ /* 0x080fe20000400000 */
[-C--:B------:R-:W-:Y:S01]  /*0f80*/  FMUL R13, R13, R41.reuse ;  /* 0x000000290d0d7220 */ /* 0x080fe20000400000 */
[-C--:B------:R-:W-:Y:S01]  /*0f90*/  FMUL R24, R12, R41.reuse ;  /* 0x000000290c187220 */ /* 0x080fe20000400000 */
[----:B------:R-:W-:Y:S01]  /*0fa0*/  FMUL R15, R15, R41 ;  /* 0x000000290f0f7220 */ /* 0x000fe20000400000 */
[----:B------:R-:W-:-:S02]  /*0fb0*/  F2FP.PACK_AB R10, R45, R18 ;  /* 0x000000122d0a723e */ /* 0x000fc400000000ff */
[----:B------:R-:W-:Y:S01]  /*0fc0*/  IADD3 R18, P4, R3, c[0x0][0x168], RZ ;  /* 0x00005a0003127a10 */ /* 0x000fe20007f9e0ff */
[----:B-1----:R-:W-:Y:S01]  /*0fd0*/  FMUL R26, R37, R41 ;  /* 0x00000029251a7220 */ /* 0x002fe20000400000 */
[----:B------:R-:W-:Y:S02]  /*0fe0*/  F2FP.PACK_AB R8, R27, R30 ;  /* 0x0000001e1b08723e */ /* 0x000fe400000000ff */
[----:B------:R-:W-:Y:S02]  /*0ff0*/  F2FP.PACK_AB R9, R9, R38 ;  /* 0x000000260909723e */ /* 0x000fe400000000ff */
[----:B------:R-:W-:Y:S02]  /*1000*/  F2FP.PACK_AB R11, R40, R33 ;  /* 0x00000021280b723e */ /* 0x000fe400000000ff */
[----:B------:R-:W-:Y:S02]  /*1010*/  F2FP.PACK_AB R14, R19, R14 ;  /* 0x0000000e130e723e */ /* 0x000fe400000000ff */
[----:B------:R-:W-:-:S02]  /*1020*/  F2FP.PACK_AB R12, R35, R34 ;  /* 0x00000022230c723e */ /* 0x000fc400000000ff */
[----:B------:R-:W-:Y:S02]  /*1030*/  F2FP.PACK_AB R13, R24, R13 ;  /* 0x0000000d180d723e */ /* 0x000fe400000000ff */
[----:B------:R-:W-:Y:S02]  /*1040*/  IADD3.X R19, R23, c[0x0][0x16c], RZ, P4, !PT ;  /* 0x00005b0017137a10 */ /* 0x000fe400027fe4ff */
[----:B------:R-:W-:Y:S01]  /*1050*/  F2FP.PACK_AB R15, R26, R15 ;  /* 0x0000000f1a0f723e */ /* 0x000fe200000000ff */
[----:B------:R-:W-:Y:S04]  /*1060*/  @!P2 STG.E.128 [R20.64], R8 ;  /* 0x000000081400a986 */ /* 0x000fe8000c101d04 */
[----:B------:R-:W-:Y:S04]  /*1070*/  @!P1 STG.E.128 [R18.64], R12 ;  /* 0x0000000c12009986 */ /* 0x000fe8000c101d04 */
[----:B------:R-:W-:Y:S06]  /*1080*/  BAR.SYNC 0x0 ;  /* 0x0000000000007b1d */ /* 0x000fec0000000000 */
[----:B------:R-:W-:Y:S05]  /*1090*/  @!P0 EXIT ;  /* 0x000000000000894d */ /* 0x000fea0003800000 */
[----:B------:R-:W-:Y:S02]  /*10a0*/  LOP3.LUT R0, R0, 0x7f, RZ, 0xc0, !PT ;  /* 0x0000007f00007812 */ /* 0x000fe400078ec0ff */
[----:B------:R-:W-:-:S03]  /*10b0*/  LEA R4, P0, R25, c[0x0][0x170], 0x2 ;  /* 0x00005c0019047a11 */ /* 0x000fc600078010ff */
[----:B------:R-:W0:Y:S01]  /*10c0*/  LDS R3, [R0.X4] ;  /* 0x0000000000037984 */ /* 0x000e220000004800 */
[----:B------:R-:W-:-:S05]  /*10d0*/  LEA.HI.X R5, R25, c[0x0][0x174], R2, 0x2, P0 ;  /* 0x00005d0019057a11 */ /* 0x000fca00000f1402 */
[----:B0-----:R-:W-:Y:S01]  /*10e0*/  STG.E [R4.64], R3 ;  /* 0x0000000304007986 */ /* 0x001fe2000c101904 */
[----:B------:R-:W-:Y:S05]  /*10f0*/  EXIT ;  /* 0x000000000000794d */ /* 0x000fea0003800000 */
.L_x_0:
[----:B------:R-:W-:-:S00]  /*1100*/  BRA `(.L_x_0) ;  /* 0xfffffff000007947 */ /* 0x000fc0000383ffff */
[----:B------:R-:W-:-:S00]  /*1110*/  NOP ;  /* 0x0000000000007918 */ /* 0x000fc00000000000 */
        /* <DEDUP_REMOVED lines=14> */
.L_x_1:


//--------------------- .nv.global.init           --------------------------
	.section	.nv.global.init,"aw",@progbits
.nv.global.init:
	.type		_$_str,@object
	.size		_$_str,(_$_str_$_2 - _$_str)
_$_str:
        /*0000*/ 	.byte	0x5f, 0x5f, 0x43, 0x55, 0x44, 0x41, 0x5f, 0x46, 0x54, 0x5a, 0x00
	.type		_$_str_$_2,@object
	.size		_$_str_$_2,(.L_1 - _$_str_$_2)
_$_str_$_2:
        /*000b*/ 	.byte	0x5f, 0x5f, 0x43, 0x55, 0x44, 0x41, 0x5f, 0x50, 0x52, 0x45, 0x43, 0x5f, 0x53, 0x51, 0x52, 0x54
        /*001b*/ 	.byte	0x00
.L_1:


//--------------------- .nv.shared.l2norm_fwd_kernel --------------------------
	.section	.nv.shared.l2norm_fwd_kernel,"aw",@nobits
	.align	16
